//
// Generated by NVIDIA NVVM Compiler
//
// Compiler Build ID: CL-36424714
// Cuda compilation tools, release 13.0, V13.0.88
// Based on NVVM 20.0.0
//

.version 9.0
.target sm_100
.address_size 64

	// .globl	_Z5indexPfPKfPKlll
.extern .func  (.param .b32 func_retval0) vprintf
(
	.param .b64 vprintf_param_0,
	.param .b64 vprintf_param_1
)
;
.global .align 1 .b8 $str[23] = {10, 97, 73, 100, 120, 32, 111, 117, 116, 32, 111, 102, 32, 114, 97, 110, 103, 101, 58, 32, 37, 100};

.visible .entry _Z5indexPfPKfPKlll(
	.param .u64 .ptr .align 1 _Z5indexPfPKfPKlll_param_0,
	.param .u64 .ptr .align 1 _Z5indexPfPKfPKlll_param_1,
	.param .u64 .ptr .align 1 _Z5indexPfPKfPKlll_param_2,
	.param .u64 _Z5indexPfPKfPKlll_param_3,
	.param .u64 _Z5indexPfPKfPKlll_param_4
)
{
	.local .align 8 .b8 	__local_depot0[8];
	.reg .b64 	%SP;
	.reg .b64 	%SPL;
	.reg .pred 	%p<5>;
	.reg .b32 	%r<6>;
	.reg .b32 	%f<2>;
	.reg .b64 	%rd<23>;

	mov.u64 	%SPL, __local_depot0;
	cvta.local.u64 	%SP, %SPL;
	ld.param.u64 	%rd3, [_Z5indexPfPKfPKlll_param_0];
	ld.param.u64 	%rd4, [_Z5indexPfPKfPKlll_param_1];
	ld.param.u64 	%rd5, [_Z5indexPfPKfPKlll_param_2];
	ld.param.u64 	%rd6, [_Z5indexPfPKfPKlll_param_3];
	ld.param.u64 	%rd7, [_Z5indexPfPKfPKlll_param_4];
	mov.u32 	%r1, %tid.x;
	cvt.u64.u32 	%rd8, %r1;
	mov.u32 	%r2, %ctaid.x;
	mov.u32 	%r3, %ntid.x;
	mul.wide.u32 	%rd9, %r2, %r3;
	add.s64 	%rd1, %rd9, %rd8;
	setp.ge.s64 	%p1, %rd1, %rd7;
	@%p1 bra 	$L__BB0_4;
	cvta.to.global.u64 	%rd10, %rd5;
	shl.b64 	%rd11, %rd1, 3;
	add.s64 	%rd12, %rd10, %rd11;
	ld.global.u64 	%rd2, [%rd12];
	setp.gt.s64 	%p2, %rd2, -1;
	setp.lt.s64 	%p3, %rd2, %rd6;
	and.pred  	%p4, %p2, %p3;
	@%p4 bra 	$L__BB0_3;
	add.u64 	%rd19, %SP, 0;
	add.u64 	%rd20, %SPL, 0;
	st.local.u64 	[%rd20], %rd2;
	mov.u64 	%rd21, $str;
	cvta.global.u64 	%rd22, %rd21;
	{ // callseq 0, 0
	.param .b64 param0;
	st.param.b64 	[param0], %rd22;
	.param .b64 param1;
	st.param.b64 	[param1], %rd19;
	.param .b32 retval0;
	call.uni (retval0), 
	vprintf, 
	(
	param0, 
	param1
	);
	ld.param.b32 	%r4, [retval0];
	} // callseq 0
	bra.uni 	$L__BB0_4;
$L__BB0_3:
	cvta.to.global.u64 	%rd13, %rd4;
	shl.b64 	%rd14, %rd2, 2;
	add.s64 	%rd15, %rd13, %rd14;
	ld.global.f32 	%f1, [%rd15];
	cvta.to.global.u64 	%rd16, %rd3;
	shl.b64 	%rd17, %rd1, 2;
	add.s64 	%rd18, %rd16, %rd17;
	st.global.f32 	[%rd18], %f1;
$L__BB0_4:
	ret;

}


// ===== COMPILED SASS (sm_100) =====

	.target	sm_100

	.elftype	@"ET_EXEC"


//--------------------- .note.nv.tkinfo           --------------------------
	.section	.note.nv.tkinfo,"",@"SHT_NOTE"
	.sectionflags	@"SHF_NOTE_NV_TKINFO"
	.tkinfo
        /*0018*/ 	.word	0x00000002
        /*0030*/ 	.string	""
        /*0030*/ 	.string	"ptxas"
        /*0030*/ 	.string	"Cuda compilation tools, release 13.0, V13.0.88"
        /*0030*/ 	.string	"Build cuda_13.0.r13.0/compiler.36424714_0"
        /*0030*/ 	.string	"-arch sm_100 -m 64 "



//--------------------- .note.nv.cuinfo           --------------------------
	.section	.note.nv.cuinfo,"",@"SHT_NOTE"
	.sectionflags	@"SHF_NOTE_NV_CUINFO"
        /*0018*/ 	.short	0x0002
        /*001a*/ 	.short	0x0064
        /*001c*/ 	.short	0x0082
	.zero		2


//--------------------- .nv.info                  --------------------------
	.section	.nv.info,"",@"SHT_CUDA_INFO"
	.align	4


	//----- nvinfo : EIATTR_REGCOUNT
	.align		4
        /*0000*/ 	.byte	0x04, 0x2f
        /*0002*/ 	.short	(.L_2 - .L_1)
	.align		4
.L_1:
        /*0004*/ 	.word	index@(_Z5indexPfPKfPKlll)
        /*0008*/ 	.word	0x00000018


	//----- nvinfo : EIATTR_FRAME_SIZE
	.align		4
.L_2:
        /*000c*/ 	.byte	0x04, 0x11
        /*000e*/ 	.short	(.L_4 - .L_3)
	.align		4
.L_3:
        /*0010*/ 	.word	index@(_Z5indexPfPKfPKlll)
        /*0014*/ 	.word	0x00000008


	//----- nvinfo : EIATTR_MIN_STACK_SIZE
	.align		4
.L_4:
        /*0018*/ 	.byte	0x04, 0x12
        /*001a*/ 	.short	(.L_6 - .L_5)
	.align		4
.L_5:
        /*001c*/ 	.word	index@(_Z5indexPfPKfPKlll)
        /*0020*/ 	.word	0x00000008
.L_6:


//--------------------- .nv.compat                --------------------------
	.section	.nv.compat,"",@"SHT_CUDA_COMPAT_INFO"
	.align	4
        /*0000*/ 	.byte	0x02, 0x09, 0x00, 0x00, 0x02, 0x02, 0x01, 0x00, 0x02, 0x05, 0x05, 0x00, 0x03, 0x07, 0x01, 0x01
        /*0010*/ 	.byte	0x02, 0x03, 0x00, 0x00, 0x02, 0x06, 0x01, 0x00, 0x04, 0x0b, 0x08, 0x00, 0x09, 0x00, 0x00, 0x00
        /*0020*/ 	.byte	0x00, 0x00, 0x00, 0x00


//--------------------- .nv.info._Z5indexPfPKfPKlll --------------------------
	.section	.nv.info._Z5indexPfPKfPKlll,"",@"SHT_CUDA_INFO"
	.sectionflags	@""
	.align	4


	//----- nvinfo : EIATTR_CUDA_API_VERSION
	.align		4
        /*0000*/ 	.byte	0x04, 0x37
        /*0002*/ 	.short	(.L_8 - .L_7)
.L_7:
        /*0004*/ 	.word	0x00000082


	//----- nvinfo : EIATTR_KPARAM_INFO
	.align		4
.L_8:
        /*0008*/ 	.byte	0x04, 0x17
        /*000a*/ 	.short	(.L_10 - .L_9)
.L_9:
        /*000c*/ 	.word	0x00000000
        /*0010*/ 	.short	0x0004
        /*0012*/ 	.short	0x0020
        /*0014*/ 	.byte	0x00, 0xf0, 0x21, 0x00


	//----- nvinfo : EIATTR_KPARAM_INFO
	.align		4
.L_10:
        /*0018*/ 	.byte	0x04, 0x17
        /*001a*/ 	.short	(.L_12 - .L_11)
.L_11:
        /*001c*/ 	.word	0x00000000
        /*0020*/ 	.short	0x0003
        /*0022*/ 	.short	0x0018
        /*0024*/ 	.byte	0x00, 0xf0, 0x21, 0x00


	//----- nvinfo : EIATTR_KPARAM_INFO
	.align		4
.L_12:
        /*0028*/ 	.byte	0x04, 0x17
        /*002a*/ 	.short	(.L_14 - .L_13)
.L_13:
        /*002c*/ 	.word	0x00000000
        /*0030*/ 	.short	0x0002
        /*0032*/ 	.short	0x0010
        /*0034*/ 	.byte	0x00, 0xf5, 0x21, 0x00


	//----- nvinfo : EIATTR_KPARAM_INFO
	.align		4
.L_14:
        /*0038*/ 	.byte	0x04, 0x17
        /*003a*/ 	.short	(.L_16 - .L_15)
.L_15:
        /*003c*/ 	.word	0x00000000
        /*0040*/ 	.short	0x0001
        /*0042*/ 	.short	0x0008
        /*0044*/ 	.byte	0x00, 0xf5, 0x21, 0x00


	//----- nvinfo : EIATTR_KPARAM_INFO
	.align		4
.L_16:
        /*0048*/ 	.byte	0x04, 0x17
        /*004a*/ 	.short	(.L_18 - .L_17)
.L_17:
        /*004c*/ 	.word	0x00000000
        /*0050*/ 	.short	0x0000
        /*0052*/ 	.short	0x0000
        /*0054*/ 	.byte	0x00, 0xf5, 0x21, 0x00


	//----- nvinfo : EIATTR_SPARSE_MMA_MASK
	.align		4
.L_18:
        /*0058*/ 	.byte	0x03, 0x50
        /*005a*/ 	.short	0x0000


	//----- nvinfo : EIATTR_MAXREG_COUNT
	.align		4
        /*005c*/ 	.byte	0x03, 0x1b
        /*005e*/ 	.short	0x00ff


	//----- nvinfo : EIATTR_EXTERNS
	.align		4
        /*0060*/ 	.byte	0x04, 0x0f
        /*0062*/ 	.short	(.L_20 - .L_19)


	//   ....[0]....
	.align		4
.L_19:
        /*0064*/ 	.word	index@(vprintf)


	//----- nvinfo : EIATTR_MERCURY_ISA_VERSION
	.align		4
.L_20:
        /*0068*/ 	.byte	0x03, 0x5f
        /*006a*/ 	.short	0x0101


	//----- nvinfo : EIATTR_VRC_CTA_INIT_COUNT
	.align		4
        /*006c*/ 	.byte	0x02, 0x4a
	.zero		1
	.zero		1


	//----- nvinfo : EIATTR_SYSCALL_OFFSETS
	.align		4
        /*0070*/ 	.byte	0x04, 0x46
        /*0072*/ 	.short	(.L_22 - .L_21)


	//   ....[0]....
.L_21:
        /*0074*/ 	.word	0x00000200


	//----- nvinfo : EIATTR_EXIT_INSTR_OFFSETS
	.align		4
.L_22:
        /*0078*/ 	.byte	0x04, 0x1c
        /*007a*/ 	.short	(.L_24 - .L_23)


	//   ....[0]....
.L_23:
        /*007c*/ 	.word	0x000000e0


	//   ....[1]....
        /*0080*/ 	.word	0x00000210


	//   ....[2]....
        /*0084*/ 	.word	0x00000290


	//----- nvinfo : EIATTR_CRS_STACK_SIZE
	.align		4
.L_24:
        /*0088*/ 	.byte	0x04, 0x1e
        /*008a*/ 	.short	(.L_26 - .L_25)
.L_25:
        /*008c*/ 	.word	0x00000000


	//----- nvinfo : EIATTR_CBANK_PARAM_SIZE
	.align		4
.L_26:
        /*0090*/ 	.byte	0x03, 0x19
        /*0092*/ 	.short	0x0028


	//----- nvinfo : EIATTR_PARAM_CBANK
	.align		4
        /*0094*/ 	.byte	0x04, 0x0a
        /*0096*/ 	.short	(.L_28 - .L_27)
	.align		4
.L_27:
        /*0098*/ 	.word	index@(.nv.constant0._Z5indexPfPKfPKlll)
        /*009c*/ 	.short	0x0380
        /*009e*/ 	.short	0x0028


	//----- nvinfo : EIATTR_SW_WAR
	.align		4
.L_28:
        /*00a0*/ 	.byte	0x04, 0x36
        /*00a2*/ 	.short	(.L_30 - .L_29)
.L_29:
        /*00a4*/ 	.word	0x00000008
.L_30:


//--------------------- .nv.callgraph             --------------------------
	.section	.nv.callgraph,"",@"SHT_CUDA_CALLGRAPH"
	.align	4
	.sectionentsize	8
	.align		4
        /*0000*/ 	.word	0x00000000
	.align		4
        /*0004*/ 	.word	0xffffffff
	.align		4
        /*0008*/ 	.word	index@(_Z5indexPfPKfPKlll)
	.align		4
        /*000c*/ 	.word	index@(vprintf)
	.align		4
        /*0010*/ 	.word	0x00000000
	.align		4
        /*0014*/ 	.word	0xfffffffe
	.align		4
        /*0018*/ 	.word	0x00000000
	.align		4
        /*001c*/ 	.word	0xfffffffd
	.align		4
        /*0020*/ 	.word	0x00000000
	.align		4
        /*0024*/ 	.word	0xfffffffc


//--------------------- .nv.constant4             --------------------------
	.section	.nv.constant4,"a",@progbits
	.align	8
	.align		8
.nv.constant4:
        /*0000*/ 	.dword	vprintf
	.align		8
        /*0008*/ 	.dword	$str


//--------------------- .text._Z5indexPfPKfPKlll  --------------------------
	.section	.text._Z5indexPfPKfPKlll,"ax",@progbits
	.align	128
        .global         _Z5indexPfPKfPKlll
        .type           _Z5indexPfPKfPKlll,@function
        .size           _Z5indexPfPKfPKlll,(.L_x_3 - _Z5indexPfPKfPKlll)
        .other          _Z5indexPfPKfPKlll,@"STO_CUDA_ENTRY STV_DEFAULT"
_Z5indexPfPKfPKlll:
.text._Z5indexPfPKfPKlll:
[----:B------:R-:W0:Y:S01]  /*0000*/  LDC R1, c[0x0][0x37c] ;  /* 0x0000df00ff017b82 */ /* 0x000e220000000800 */
[----:B------:R-:W1:Y:S01]  /*0010*/  S2R R2, SR_TID.X ;  /* 0x0000000000027919 */ /* 0x000e620000002100 */
[----:B------:R-:W2:Y:S06]  /*0020*/  LDCU UR5, c[0x0][0x2fc] ;  /* 0x00005f80ff0577ac */ /* 0x000eac0008000800 */
[----:B------:R-:W1:Y:S01]  /*0030*/  S2UR UR6, SR_CTAID.X ;  /* 0x00000000000679c3 */ /* 0x000e620000002500 */
[----:B------:R-:W-:Y:S01]  /*0040*/  IMAD.MOV.U32 R3, RZ, RZ, RZ ;  /* 0x000000ffff037224 */ /* 0x000fe200078e00ff */
[----:B------:R-:W3:Y:S01]  /*0050*/  LDCU.64 UR8, c[0x0][0x3a0] ;  /* 0x00007400ff0877ac */ /* 0x000ee20008000a00 */
[----:B0-----:R-:W-:Y:S01]  /*0060*/  VIADD R1, R1, 0xfffffff8 ;  /* 0xfffffff801017836 */ /* 0x001fe20000000000 */
[----:B------:R-:W0:Y:S04]  /*0070*/  LDCU UR4, c[0x0][0x2f8] ;  /* 0x00005f00ff0477ac */ /* 0x000e280008000800 */
[----:B------:R-:W1:Y:S01]  /*0080*/  LDC R5, c[0x0][0x360] ;  /* 0x0000d800ff057b82 */ /* 0x000e620000000800 */
[----:B0-----:R-:W-:-:S05]  /*0090*/  IADD3 R6, P1, PT, R1, UR4, RZ ;  /* 0x0000000401067c10 */ /* 0x001fca000ff3e0ff */
[----:B--2---:R-:W-:Y:S02]  /*00a0*/  IMAD.X R7, RZ, RZ, UR5, P1 ;  /* 0x00000005ff077e24 */ /* 0x004fe400088e06ff */
[----:B-1----:R-:W-:-:S03]  /*00b0*/  IMAD.WIDE.U32 R4, R5, UR6, R2 ;  /* 0x0000000605047c25 */ /* 0x002fc6000f8e0002 */
[----:B---3--:R-:W-:-:S04]  /*00c0*/  ISETP.GE.U32.AND P0, PT, R4, UR8, PT ;  /* 0x0000000804007c0c */ /* 0x008fc8000bf06070 */
[----:B------:R-:W-:-:S13]  /*00d0*/  ISETP.GE.AND.EX P0, PT, R5, UR9, PT, P0 ;  /* 0x0000000905007c0c */ /* 0x000fda000bf06300 */
[----:B------:R-:W-:Y:S05]  /*00e0*/  @P0 EXIT ;  /* 0x000000000000094d */ /* 0x000fea0003800000 */
[----:B------:R-:W0:Y:S01]  /*00f0*/  LDCU.128 UR4, c[0x0][0x390] ;  /* 0x00007200ff0477ac */ /* 0x000e220008000c00 */
[----:B------:R-:W1:Y:S01]  /*0100*/  LDCU.64 UR36, c[0x0][0x358] ;  /* 0x00006b00ff2477ac */ /* 0x000e620008000a00 */
[----:B0-----:R-:W-:-:S04]  /*0110*/  LEA R2, P0, R4, UR4, 0x3 ;  /* 0x0000000404027c11 */ /* 0x001fc8000f8018ff */
[----:B------:R-:W-:-:S06]  /*0120*/  LEA.HI.X R3, R4, UR5, R5, 0x3, P0 ;  /* 0x0000000504037c11 */ /* 0x000fcc00080f1c05 */
[----:B-1----:R-:W2:Y:S02]  /*0130*/  LDG.E.64 R2, desc[UR36][R2.64] ;  /* 0x0000002402027981 */ /* 0x002ea4000c1e1b00 */
[C---:B--2---:R-:W-:Y:S02]  /*0140*/  ISETP.GE.U32.AND P1, PT, R2.reuse, UR6, PT ;  /* 0x0000000602007c0c */ /* 0x044fe4000bf26070 */
[----:B------:R-:W-:Y:S02]  /*0150*/  ISETP.GT.U32.AND P0, PT, R2, -0x1, PT ;  /* 0xffffffff0200780c */ /* 0x000fe40003f04070 */
[C---:B------:R-:W-:Y:S02]  /*0160*/  ISETP.GE.AND.EX P1, PT, R3.reuse, UR7, PT, P1 ;  /* 0x0000000703007c0c */ /* 0x040fe4000bf26310 */
[----:B------:R-:W-:-:S13]  /*0170*/  ISETP.GT.AND.EX P0, PT, R3, -0x1, PT, P0 ;  /* 0xffffffff0300780c */ /* 0x000fda0003f04300 */
[----:B------:R-:W-:Y:S05]  /*0180*/  @!P1 BRA P0, `(.L_x_0) ;  /* 0x0000000000249947 */ /* 0x000fea0000000000 */
[----:B------:R-:W-:Y:S01]  /*0190*/  MOV R0, 0x0 ;  /* 0x0000000000007802 */ /* 0x000fe20000000f00 */
[----:B------:R0:W-:Y:S01]  /*01a0*/  STL.64 [R1], R2 ;  /* 0x0000000201007387 */ /* 0x0001e20000100a00 */
[----:B------:R-:W1:Y:S02]  /*01b0*/  LDCU.64 UR4, c[0x4][0x8] ;  /* 0x01000100ff0477ac */ /* 0x000e640008000a00 */
[----:B------:R0:W2:Y:S01]  /*01c0*/  LDC.64 R8, c[0x4][R0] ;  /* 0x0100000000087b82 */ /* 0x0000a20000000a00 */
[----:B-1----:R-:W-:Y:S02]  /*01d0*/  IMAD.U32 R4, RZ, RZ, UR4 ;  /* 0x00000004ff047e24 */ /* 0x002fe4000f8e00ff */
[----:B0-----:R-:W-:-:S07]  /*01e0*/  IMAD.U32 R5, RZ, RZ, UR5 ;  /* 0x00000005ff057e24 */ /* 0x001fce000f8e00ff */
[----:B------:R-:W-:-:S07]  /*01f0*/  LEPC R20, `(.L_x_1) ;  /* 0x000000001014794e */ /* 0x000fce0000000000 */
[----:B--2---:R-:W-:Y:S05]  /*0200*/  CALL.ABS.NOINC R8 ;  /* 0x0000000008007343 */ /* 0x004fea0003c00000 */
.L_x_1:
[----:B------:R-:W-:Y:S05]  /*0210*/  EXIT ;  /* 0x000000000000794d */ /* 0x000fea0003800000 */
.L_x_0:
[----:B------:R-:W0:Y:S02]  /*0220*/  LDCU.128 UR4, c[0x0][0x380] ;  /* 0x00007000ff0477ac */ /* 0x000e240008000c00 */
[----:B0-----:R-:W-:-:S04]  /*0230*/  LEA R6, P0, R2, UR6, 0x2 ;  /* 0x0000000602067c11 */ /* 0x001fc8000f8010ff */
[----:B------:R-:W-:-:S06]  /*0240*/  LEA.HI.X R7, R2, UR7, R3, 0x2, P0 ;  /* 0x0000000702077c11 */ /* 0x000fcc00080f1403 */
[----:B------:R-:W2:Y:S01]  /*0250*/  LDG.E R7, desc[UR36][R6.64] ;  /* 0x0000002406077981 */ /* 0x000ea2000c1e1900 */
[----:B------:R-:W-:-:S04]  /*0260*/  LEA R2, P0, R4, UR4, 0x2 ;  /* 0x0000000404027c11 */ /* 0x000fc8000f8010ff */
[----:B------:R-:W-:-:S05]  /*0270*/  LEA.HI.X R3, R4, UR5, R5, 0x2, P0 ;  /* 0x0000000504037c11 */ /* 0x000fca00080f1405 */
[----:B--2---:R-:W-:Y:S01]  /*0280*/  STG.E desc[UR36][R2.64], R7 ;  /* 0x0000000702007986 */ /* 0x004fe2000c101924 */
[----:B------:R-:W-:Y:S05]  /*0290*/  EXIT ;  /* 0x000000000000794d */ /* 0x000fea0003800000 */
.L_x_2:
[----:B------:R-:W-:-:S00]  /*02a0*/  BRA `(.L_x_2) ;  /* 0xfffffffc00fc7947 */ /* 0x000fc0000383ffff */
[----:B------:R-:W-:-:S00]  /*02b0*/  NOP ;  /* 0x0000000000007918 */ /* 0x000fc00000000000 */
        /* <DEDUP_REMOVED lines=12> */
.L_x_3:


//--------------------- .nv.global.init           --------------------------
	.section	.nv.global.init,"aw",@progbits
.nv.global.init:
	.type		$str,@object
	.size		$str,(.L_0 - $str)
$str:
        /*0000*/ 	.byte	0x0a, 0x61, 0x49, 0x64, 0x78, 0x20, 0x6f, 0x75, 0x74, 0x20, 0x6f, 0x66, 0x20, 0x72, 0x61, 0x6e
        /*0010*/ 	.byte	0x67, 0x65, 0x3a, 0x20, 0x25, 0x64, 0x00
.L_0:


//--------------------- .nv.shared.reserved.0     --------------------------
	.section	.nv.shared.reserved.0,"aw",@nobits
	.weak		__nv_reservedSMEM_offset_0_alias
	.size		__nv_reservedSMEM_offset_0_alias, 0, 64
	.other		__nv_reservedSMEM_offset_0_alias,@"STO_CUDA_RESERVED_SHARED STV_DEFAULT"
__nv_reservedSMEM_offset_0_alias:
	.zero		0
	.zero		64


//--------------------- .nv.constant0._Z5indexPfPKfPKlll --------------------------
	.section	.nv.constant0._Z5indexPfPKfPKlll,"a",@progbits
	.sectionflags	@""
	.align	4
.nv.constant0._Z5indexPfPKfPKlll:
	.zero		936


//--------------------- SYMBOLS --------------------------

	.type		.nv.reservedSmem.offset0,@object
	.size		.nv.reservedSmem.offset0,0x4
	.type		vprintf,@function
